	.headerflags	@"EF_CUDA_TEXMODE_UNIFIED EF_CUDA_64BIT_ADDRESS EF_CUDA_ACCELERATORS EF_CUDA_SM90 EF_CUDA_VIRTUAL_SM(EF_CUDA_SM90)"
	.elftype	@"ET_EXEC"


//--------------------- .nv.info                  --------------------------
	.section	.nv.info,"",@"SHT_CUDA_INFO"
	.align	4


	//----- nvinfo : EIATTR_REGCOUNT
	.align		4
        /*0000*/ 	.byte	0x04, 0x2f
        /*0002*/ 	.short	(.L_2 - .L_1)
	.align		4
.L_1:
        /*0004*/ 	.word	index@(triton_poi_fused_add_leaky_relu_mean_mul_rsqrt_2)
        /*0008*/ 	.word	0x00000018


	//----- nvinfo : EIATTR_MIN_STACK_SIZE
	.align		4
.L_2:
        /*000c*/ 	.byte	0x04, 0x12
        /*000e*/ 	.short	(.L_4 - .L_3)
	.align		4
.L_3:
        /*0010*/ 	.word	index@(triton_poi_fused_add_leaky_relu_mean_mul_rsqrt_2)
        /*0014*/ 	.word	0x00000000


	//----- nvinfo : EIATTR_FRAME_SIZE
	.align		4
.L_4:
        /*0018*/ 	.byte	0x04, 0x11
        /*001a*/ 	.short	(.L_6 - .L_5)
	.align		4
.L_5:
        /*001c*/ 	.word	index@(triton_poi_fused_add_leaky_relu_mean_mul_rsqrt_2)
        /*0020*/ 	.word	0x00000000


	//----- nvinfo : EIATTR_MIN_STACK_SIZE
	.align		4
.L_6:
        /*0024*/ 	.byte	0x04, 0x12
        /*0026*/ 	.short	(.L_8 - .L_7)
	.align		4
.L_7:
        /*0028*/ 	.word	index@(triton_poi_fused_add_leaky_relu_mean_mul_rsqrt_2)
        /*002c*/ 	.word	0x00000000
.L_8:


//--------------------- .nv.info.triton_poi_fused_add_leaky_relu_mean_mul_rsqrt_2 --------------------------
	.section	.nv.info.triton_poi_fused_add_leaky_relu_mean_mul_rsqrt_2,"",@"SHT_CUDA_INFO"
	.sectionflags	@""
	.align	4


	//----- nvinfo : EIATTR_CUDA_API_VERSION
	.align		4
        /*0000*/ 	.byte	0x04, 0x37
        /*0002*/ 	.short	(.L_10 - .L_9)
.L_9:
        /*0004*/ 	.word	0x0000007c


	//----- nvinfo : EIATTR_KPARAM_INFO
	.align		4
.L_10:
        /*0008*/ 	.byte	0x04, 0x17
        /*000a*/ 	.short	(.L_12 - .L_11)
.L_11:
        /*000c*/ 	.word	0x00000000
        /*0010*/ 	.short	0x0003
        /*0012*/ 	.short	0x0014
        /*0014*/ 	.byte	0x00, 0xf0, 0x11, 0x00


	//----- nvinfo : EIATTR_KPARAM_INFO
	.align		4
.L_12:
        /*0018*/ 	.byte	0x04, 0x17
        /*001a*/ 	.short	(.L_14 - .L_13)
.L_13:
        /*001c*/ 	.word	0x00000000
        /*0020*/ 	.short	0x0002
        /*0022*/ 	.short	0x0010
        /*0024*/ 	.byte	0x00, 0xf0, 0x11, 0x00


	//----- nvinfo : EIATTR_KPARAM_INFO
	.align		4
.L_14:
        /*0028*/ 	.byte	0x04, 0x17
        /*002a*/ 	.short	(.L_16 - .L_15)
.L_15:
        /*002c*/ 	.word	0x00000000
        /*0030*/ 	.short	0x0001
        /*0032*/ 	.short	0x0008
        /*0034*/ 	.byte	0x00, 0xf4, 0x21, 0x00


	//----- nvinfo : EIATTR_KPARAM_INFO
	.align		4
.L_16:
        /*0038*/ 	.byte	0x04, 0x17
        /*003a*/ 	.short	(.L_18 - .L_17)
.L_17:
        /*003c*/ 	.word	0x00000000
        /*0040*/ 	.short	0x0000
        /*0042*/ 	.short	0x0000
        /*0044*/ 	.byte	0x00, 0xf4, 0x21, 0x00


	//----- nvinfo : EIATTR_SPARSE_MMA_MASK
	.align		4
.L_18:
        /*0048*/ 	.byte	0x03, 0x50
        /*004a*/ 	.short	0x0000


	//----- nvinfo : EIATTR_MAXREG_COUNT
	.align		4
        /*004c*/ 	.byte	0x03, 0x1b
        /*004e*/ 	.short	0x00ff


	//----- nvinfo : EIATTR_EXIT_INSTR_OFFSETS
	.align		4
        /*0050*/ 	.byte	0x04, 0x1c
        /*0052*/ 	.short	(.L_20 - .L_19)


	//   ....[0]....
.L_19:
        /*0054*/ 	.word	0x00000370


	//   ....[1]....
        /*0058*/ 	.word	0x00000390


	//----- nvinfo : EIATTR_REQNTID
	.align		4
.L_20:
        /*005c*/ 	.byte	0x04, 0x10
        /*005e*/ 	.short	(.L_22 - .L_21)
.L_21:
        /*0060*/ 	.word	0x00000080
        /*0064*/ 	.word	0x00000001
        /*0068*/ 	.word	0x00000001


	//----- nvinfo : EIATTR_CBANK_PARAM_SIZE
	.align		4
.L_22:
        /*006c*/ 	.byte	0x03, 0x19
        /*006e*/ 	.short	0x0018


	//----- nvinfo : EIATTR_PARAM_CBANK
	.align		4
        /*0070*/ 	.byte	0x04, 0x0a
        /*0072*/ 	.short	(.L_24 - .L_23)
	.align		4
.L_23:
        /*0074*/ 	.word	index@(.nv.constant0.triton_poi_fused_add_leaky_relu_mean_mul_rsqrt_2)
        /*0078*/ 	.short	0x0210
        /*007a*/ 	.short	0x0018


	//----- nvinfo : EIATTR_SW_WAR
	.align		4
.L_24:
        /*007c*/ 	.byte	0x04, 0x36
        /*007e*/ 	.short	(.L_26 - .L_25)
.L_25:
        /*0080*/ 	.word	0x00000008
.L_26:


//--------------------- .nv.callgraph             --------------------------
	.section	.nv.callgraph,"",@"SHT_CUDA_CALLGRAPH"
	.align	4
	.sectionentsize	8
	.align		4
        /*0000*/ 	.word	0x00000000
	.align		4
        /*0004*/ 	.word	0xffffffff
	.align		4
        /*0008*/ 	.word	0x00000000
	.align		4
        /*000c*/ 	.word	0xfffffffe
	.align		4
        /*0010*/ 	.word	0x00000000
	.align		4
        /*0014*/ 	.word	0xfffffffd
	.align		4
        /*0018*/ 	.word	0x00000000
	.align		4
        /*001c*/ 	.word	0xfffffffc


//--------------------- .nv.constant4             --------------------------
	.section	.nv.constant4,"a",@progbits
	.align	8
	.align		8
.nv.constant4:
        /*0000*/ 	.dword	_$_str


//--------------------- .text.triton_poi_fused_add_leaky_relu_mean_mul_rsqrt_2 --------------------------
	.section	.text.triton_poi_fused_add_leaky_relu_mean_mul_rsqrt_2,"ax",@progbits
	.align	128
        .global         triton_poi_fused_add_leaky_relu_mean_mul_rsqrt_2
        .type           triton_poi_fused_add_leaky_relu_mean_mul_rsqrt_2,@function
        .size           triton_poi_fused_add_leaky_relu_mean_mul_rsqrt_2,(.L_x_1 - triton_poi_fused_add_leaky_relu_mean_mul_rsqrt_2)
        .other          triton_poi_fused_add_leaky_relu_mean_mul_rsqrt_2,@"STO_CUDA_ENTRY STV_DEFAULT"
triton_poi_fused_add_leaky_relu_mean_mul_rsqrt_2:
.text.triton_poi_fused_add_leaky_relu_mean_mul_rsqrt_2:
[----:B------:R-:W0:Y:S01]  /*0000*/  LDC R1, c[0x0][0x28] ;  /* 0x00000a00ff017b82 */ /* 0x000e220000000800 */
[----:B------:R-:W1:Y:S07]  /*0010*/  S2R R5, SR_TID.X ;  /* 0x0000000000057919 */ /* 0x000e6e0000002100 */
[----:B------:R-:W2:Y:S01]  /*0020*/  LDC.64 R2, c[0x0][0x218] ;  /* 0x00008600ff027b82 */ /* 0x000ea20000000a00 */
[----:B------:R-:W-:Y:S01]  /*0030*/  IMAD.MOV.U32 R21, RZ, RZ, RZ ;  /* 0x000000ffff157224 */ /* 0x000fe200078e00ff */
[----:B------:R-:W-:Y:S01]  /*0040*/  ULDC.64 UR4, c[0x0][0x208] ;  /* 0x0000820000047ab9 */ /* 0x000fe20000000a00 */
[----:B------:R-:W3:Y:S01]  /*0050*/  S2R R0, SR_CTAID.X ;  /* 0x0000000000007919 */ /* 0x000ee20000002500 */
[----:B------:R-:W-:Y:S01]  /*0060*/  MOV R19, RZ ;  /* 0x000000ff00137202 */ /* 0x000fe20000000f00 */
[----:B------:R-:W-:Y:S01]  /*0070*/  IMAD.MOV.U32 R17, RZ, RZ, RZ ;  /* 0x000000ffff117224 */ /* 0x000fe200078e00ff */
[----:B------:R-:W-:Y:S01]  /*0080*/  ULDC UR6, c[0x0][0x220] ;  /* 0x0000880000067ab9 */ /* 0x000fe20000000800 */
[----:B-1----:R-:W-:-:S02]  /*0090*/  LOP3.LUT R5, R5, 0x7f, RZ, 0xc0, !PT ;  /* 0x0000007f05057812 */ /* 0x002fc400078ec0ff */
[----:B---3--:R-:W-:Y:S02]  /*00a0*/  SHF.R.S32.HI R4, RZ, 0x18, R0 ;  /* 0x00000018ff047819 */ /* 0x008fe40000011400 */
[----:B------:R-:W-:Y:S02]  /*00b0*/  LEA R5, R0, R5, 0x7 ;  /* 0x0000000500057211 */ /* 0x000fe400078e38ff */
[----:B------:R-:W-:Y:S02]  /*00c0*/  SGXT R0, R4, 0x1 ;  /* 0x000000010400781a */ /* 0x000fe40000000200 */
[----:B------:R-:W-:Y:S02]  /*00d0*/  ISETP.GE.AND P0, PT, R5, 0x100, PT ;  /* 0x000001000500780c */ /* 0x000fe40003f06270 */
[CC--:B------:R-:W-:Y:S02]  /*00e0*/  LEA.HI R4, R0.reuse, R5.reuse, RZ, 0x4 ;  /* 0x0000000500047211 */ /* 0x0c0fe400078f20ff */
[----:B------:R-:W-:-:S02]  /*00f0*/  LEA.HI R0, R0, R5, RZ, 0x6 ;  /* 0x0000000500007211 */ /* 0x000fc400078f30ff */
[----:B------:R-:W-:Y:S02]  /*0100*/  LOP3.LUT R4, R4, 0xfffffff0, RZ, 0xc0, !PT ;  /* 0xfffffff004047812 */ /* 0x000fe400078ec0ff */
[----:B------:R-:W-:-:S04]  /*0110*/  LOP3.LUT R0, R0, 0xffffffc0, RZ, 0xc0, !PT ;  /* 0xffffffc000007812 */ /* 0x000fc800078ec0ff */
[----:B------:R-:W-:Y:S01]  /*0120*/  IADD3 R11, R0, R5, -R4 ;  /* 0x00000005000b7210 */ /* 0x000fe20007ffe804 */
[----:B------:R-:W-:-:S03]  /*0130*/  HFMA2.MMA R0, -RZ, RZ, 0, 0 ;  /* 0x00000000ff007435 */ /* 0x000fc600000001ff */
[----:B------:R-:W-:Y:S01]  /*0140*/  IADD3 R9, R11, 0x10, RZ ;  /* 0x000000100b097810 */ /* 0x000fe20007ffe0ff */
[----:B--2---:R-:W-:-:S04]  /*0150*/  IMAD.WIDE R6, R11, 0x4, R2 ;  /* 0x000000040b067825 */ /* 0x004fc800078e0202 */
[--C-:B------:R-:W-:Y:S01]  /*0160*/  IMAD.WIDE R8, R9, 0x4, R2.reuse ;  /* 0x0000000409087825 */ /* 0x100fe200078e0202 */
[----:B------:R-:W-:Y:S01]  /*0170*/  IADD3 R15, R11, 0x30, RZ ;  /* 0x000000300b0f7810 */ /* 0x000fe20007ffe0ff */
[----:B------:R1:W2:Y:S02]  /*0180*/  @!P0 LDG.E.EL R21, desc[UR4][R6.64] ;  /* 0x0000000406158981 */ /* 0x0002a4000c2e1900 */
[----:B------:R-:W-:Y:S02]  /*0190*/  VIADD R13, R11, 0x20 ;  /* 0x000000200b0d7836 */ /* 0x000fe40000000000 */
[----:B------:R-:W3:Y:S02]  /*01a0*/  @!P0 LDG.E.EL R0, desc[UR4][R8.64] ;  /* 0x0000000408008981 */ /* 0x000ee4000c2e1900 */
[----:B------:R-:W-:-:S04]  /*01b0*/  IMAD.WIDE R10, R13, 0x4, R2 ;  /* 0x000000040d0a7825 */ /* 0x000fc800078e0202 */
[--C-:B------:R-:W-:Y:S01]  /*01c0*/  IMAD.WIDE R12, R15, 0x4, R2.reuse ;  /* 0x000000040f0c7825 */ /* 0x100fe200078e0202 */
[----:B------:R-:W4:Y:S04]  /*01d0*/  @!P0 LDG.E.EL R19, desc[UR4][R10.64] ;  /* 0x000000040a138981 */ /* 0x000f28000c2e1900 */
[----:B------:R-:W5:Y:S01]  /*01e0*/  @!P0 LDG.E.EL R17, desc[UR4][R12.64] ;  /* 0x000000040c118981 */ /* 0x000f62000c2e1900 */
[----:B------:R-:W-:Y:S01]  /*01f0*/  HFMA2.MMA R15, -RZ, RZ, 0, 0 ;  /* 0x00000000ff0f7435 */ /* 0x000fe200000001ff */
[----:B------:R-:W-:-:S09]  /*0200*/  IMAD.WIDE R2, R5, 0x4, R2 ;  /* 0x0000000405027825 */ /* 0x000fd200078e0202 */
[----:B------:R1:W5:Y:S02]  /*0210*/  @!P0 LDG.E R15, desc[UR4][R2.64] ;  /* 0x00000004020f8981 */ /* 0x000364000c1e1900 */
[----:B-1----:R-:W-:Y:S01]  /*0220*/  MOV R7, 0x3e800000 ;  /* 0x3e80000000077802 */ /* 0x002fe20000000f00 */
[----:B0-----:R-:W0:Y:S02]  /*0230*/  LDC.64 R2, c[0x0][0x210] ;  /* 0x00008400ff027b82 */ /* 0x001e240000000a00 */
[----:B0-----:R-:W-:Y:S01]  /*0240*/  IMAD.WIDE R2, R5, 0x4, R2 ;  /* 0x0000000405027825 */ /* 0x001fe200078e0202 */
[----:B--2---:R-:W-:Y:S02]  /*0250*/  FSETP.GT.AND P1, PT, R21, RZ, PT ;  /* 0x000000ff1500720b */ /* 0x004fe40003f24000 */
[----:B---3--:R-:W-:Y:S02]  /*0260*/  FSETP.GT.AND P2, PT, R0, RZ, PT ;  /* 0x000000ff0000720b */ /* 0x008fe40003f44000 */
[----:B----4-:R-:W-:-:S02]  /*0270*/  FSETP.GT.AND P3, PT, R19, RZ, PT ;  /* 0x000000ff1300720b */ /* 0x010fc40003f64000 */
[----:B-----5:R-:W-:-:S09]  /*0280*/  FSETP.GT.AND P4, PT, R17, RZ, PT ;  /* 0x000000ff1100720b */ /* 0x020fd20003f84000 */
[----:B------:R-:W-:Y:S01]  /*0290*/  @!P2 FMUL R0, R0, 0.20000000298023223877 ;  /* 0x3e4ccccd0000a820 */ /* 0x000fe20000400000 */
[----:B------:R-:W-:-:S03]  /*02a0*/  @!P1 FMUL R21, R21, 0.20000000298023223877 ;  /* 0x3e4ccccd15159820 */ /* 0x000fc60000400000 */
[----:B------:R-:W-:Y:S01]  /*02b0*/  FMUL R0, R0, R0 ;  /* 0x0000000000007220 */ /* 0x000fe20000400000 */
[----:B------:R-:W-:-:S03]  /*02c0*/  @!P3 FMUL R19, R19, 0.20000000298023223877 ;  /* 0x3e4ccccd1313b820 */ /* 0x000fc60000400000 */
[----:B------:R-:W-:Y:S01]  /*02d0*/  FFMA R0, R21, R21, R0 ;  /* 0x0000001515007223 */ /* 0x000fe20000000000 */
[----:B------:R-:W-:-:S03]  /*02e0*/  @!P4 FMUL R17, R17, 0.20000000298023223877 ;  /* 0x3e4ccccd1111c820 */ /* 0x000fc60000400000 */
[----:B------:R-:W-:-:S04]  /*02f0*/  FFMA R0, R19, R19, R0 ;  /* 0x0000001313007223 */ /* 0x000fc80000000000 */
[----:B------:R-:W-:-:S04]  /*0300*/  FFMA R0, R17, R17, R0 ;  /* 0x0000001111007223 */ /* 0x000fc80000000000 */
[----:B------:R-:W-:Y:S01]  /*0310*/  FFMA R0, R0, R7, 9.9999999392252902908e-09 ;  /* 0x322bcc7700007423 */ /* 0x000fe20000000007 */
[----:B------:R-:W-:-:S05]  /*0320*/  FSETP.GT.AND P1, PT, R15, RZ, PT ;  /* 0x000000ff0f00720b */ /* 0x000fca0003f24000 */
[----:B------:R-:W0:Y:S08]  /*0330*/  MUFU.RSQ R0, R0 ;  /* 0x0000000000007308 */ /* 0x000e300000001400 */
[----:B------:R-:W-:-:S04]  /*0340*/  @!P1 FMUL R15, R15, 0.20000000298023223877 ;  /* 0x3e4ccccd0f0f9820 */ /* 0x000fc80000400000 */
[----:B0-----:R-:W-:-:S04]  /*0350*/  FMUL R4, R0, R15 ;  /* 0x0000000f00047220 */ /* 0x001fc80000400000 */
[----:B------:R-:W-:Y:S01]  /*0360*/  FMUL R5, R4, UR6 ;  /* 0x0000000604057c20 */ /* 0x000fe20008400000 */
[----:B------:R-:W-:Y:S06]  /*0370*/  @P0 EXIT ;  /* 0x000000000000094d */ /* 0x000fec0003800000 */
[----:B------:R-:W-:Y:S01]  /*0380*/  STG.E desc[UR4][R2.64], R5 ;  /* 0x0000000502007986 */ /* 0x000fe2000c101904 */
[----:B------:R-:W-:Y:S05]  /*0390*/  EXIT ;  /* 0x000000000000794d */ /* 0x000fea0003800000 */
.L_x_0:
[----:B------:R-:W-:-:S00]  /*03a0*/  BRA `(.L_x_0) ;  /* 0xfffffffc00fc7947 */ /* 0x000fc0000383ffff */
[----:B------:R-:W-:-:S00]  /*03b0*/  NOP ;  /* 0x0000000000007918 */ /* 0x000fc00000000000 */
        /* <DEDUP_REMOVED lines=12> */
.L_x_1:


//--------------------- .nv.global.init           --------------------------
	.section	.nv.global.init,"aw",@progbits
.nv.global.init:
	.type		_$_str,@object
	.size		_$_str,(.L_0 - _$_str)
_$_str:
        /*0000*/ 	.byte	0x5f, 0x5f, 0x43, 0x55, 0x44, 0x41, 0x5f, 0x46, 0x54, 0x5a, 0x00
.L_0:


//--------------------- .nv.constant0.triton_poi_fused_add_leaky_relu_mean_mul_rsqrt_2 --------------------------
	.section	.nv.constant0.triton_poi_fused_add_leaky_relu_mean_mul_rsqrt_2,"a",@progbits
	.sectionflags	@""
	.align	4
.nv.constant0.triton_poi_fused_add_leaky_relu_mean_mul_rsqrt_2:
	.zero		552
